//
// Generated by NVIDIA NVVM Compiler
//
// Compiler Build ID: CL-36424714
// Cuda compilation tools, release 13.0, V13.0.88
// Based on NVVM 20.0.0
//

.version 9.0
.target sm_100
.address_size 64

	// .globl	_Z6kernelv

.visible .entry _Z6kernelv()
{


	ret;

}
	// .globl	_Z10cudaRenderPjii
.visible .entry _Z10cudaRenderPjii(
	.param .u64 .ptr .align 1 _Z10cudaRenderPjii_param_0,
	.param .u32 _Z10cudaRenderPjii_param_1,
	.param .u32 _Z10cudaRenderPjii_param_2
)
{
	.reg .pred 	%p<29>;
	.reg .b32 	%r<65>;
	.reg .b32 	%f<195>;
	.reg .b64 	%rd<5>;

	ld.param.u64 	%rd1, [_Z10cudaRenderPjii_param_0];
	ld.param.u32 	%r5, [_Z10cudaRenderPjii_param_1];
	ld.param.u32 	%r6, [_Z10cudaRenderPjii_param_2];
	mov.u32 	%r7, %tid.x;
	mov.u32 	%r8, %tid.y;
	mov.u32 	%r9, %ntid.x;
	mov.u32 	%r10, %ntid.y;
	mov.u32 	%r11, %ctaid.x;
	mad.lo.s32 	%r1, %r11, %r9, %r7;
	mov.u32 	%r12, %ctaid.y;
	mad.lo.s32 	%r2, %r12, %r10, %r8;
	shr.u32 	%r13, %r5, 31;
	add.s32 	%r14, %r5, %r13;
	shr.s32 	%r15, %r14, 1;
	sub.s32 	%r3, %r1, %r15;
	cvt.rn.f32.s32 	%f1, %r3;
	abs.f32 	%f2, %f1;
	setp.eq.s32 	%p1, %r3, 1;
	mov.f32 	%f192, 0f3F800000;
	@%p1 bra 	$L__BB1_5;
	setp.num.f32 	%p2, %f2, %f2;
	@%p2 bra 	$L__BB1_3;
	mov.f32 	%f76, 0f40000000;
	add.rn.f32 	%f192, %f1, %f76;
	bra.uni 	$L__BB1_5;
$L__BB1_3:
	setp.lt.f32 	%p3, %f2, 0f00800000;
	mul.f32 	%f21, %f2, 0f4B800000;
	selp.f32 	%f22, %f21, %f2, %p3;
	mov.b32 	%r16, %f22;
	add.s32 	%r17, %r16, -1060439283;
	and.b32  	%r18, %r17, -8388608;
	sub.s32 	%r19, %r16, %r18;
	mov.b32 	%f23, %r19;
	cvt.rn.f32.s32 	%f24, %r18;
	selp.f32 	%f25, 0fC1C00000, 0f00000000, %p3;
	fma.rn.f32 	%f26, %f24, 0f34000000, %f25;
	add.f32 	%f27, %f23, 0fBF800000;
	add.f32 	%f28, %f23, 0f3F800000;
	rcp.approx.ftz.f32 	%f29, %f28;
	add.f32 	%f30, %f27, %f27;
	mul.f32 	%f31, %f30, %f29;
	mul.f32 	%f32, %f31, %f31;
	neg.f32 	%f33, %f31;
	sub.f32 	%f34, %f27, %f31;
	add.f32 	%f35, %f34, %f34;
	fma.rn.f32 	%f36, %f33, %f27, %f35;
	mul.rn.f32 	%f37, %f29, %f36;
	fma.rn.f32 	%f38, %f32, 0f3A2C32E4, 0f3B52E7DB;
	fma.rn.f32 	%f39, %f38, %f32, 0f3C93BB73;
	fma.rn.f32 	%f40, %f39, %f32, 0f3DF6384F;
	mul.rn.f32 	%f41, %f40, %f32;
	fma.rn.f32 	%f42, %f31, 0f3FB8AA3B, %f26;
	mul.f32 	%f43, %f41, 0f40400000;
	sub.f32 	%f44, %f26, %f42;
	fma.rn.f32 	%f45, %f31, 0f3FB8AA3B, %f44;
	fma.rn.f32 	%f46, %f37, 0f3FB8AA3B, %f45;
	fma.rn.f32 	%f47, %f31, 0f32A55E34, %f46;
	fma.rn.f32 	%f48, %f43, %f37, %f47;
	fma.rn.f32 	%f49, %f41, %f31, %f48;
	add.rn.f32 	%f50, %f42, %f49;
	mov.f32 	%f51, 0f40000000;
	mul.rn.f32 	%f52, %f50, %f51;
	cvt.rni.f32.f32 	%f53, %f52;
	sub.f32 	%f54, %f52, %f53;
	neg.f32 	%f55, %f52;
	fma.rn.f32 	%f56, %f50, 0f40000000, %f55;
	neg.f32 	%f57, %f42;
	add.rn.f32 	%f58, %f50, %f57;
	neg.f32 	%f59, %f58;
	add.rn.f32 	%f60, %f49, %f59;
	fma.rn.f32 	%f61, %f60, 0f40000000, %f56;
	add.f32 	%f62, %f54, %f61;
	setp.gt.f32 	%p4, %f53, 0f00000000;
	selp.b32 	%r20, 0, -2097152000, %p4;
	setp.ne.s32 	%p5, %r3, 0;
	setp.neu.f32 	%p6, %f2, 0f7F800000;
	setp.lt.f32 	%p7, %f52, 0f00000000;
	selp.f32 	%f63, 0f00000000, 0f7F800000, %p7;
	abs.f32 	%f64, %f52;
	setp.gt.f32 	%p8, %f64, 0f43180000;
	cvt.rzi.s32.f32 	%r21, %f53;
	shl.b32 	%r22, %r21, 23;
	sub.s32 	%r23, %r22, %r20;
	mov.b32 	%f65, %r23;
	add.s32 	%r24, %r20, 2130706432;
	mov.b32 	%f66, %r24;
	fma.rn.f32 	%f67, %f62, 0f391FCB8E, 0f3AAF85ED;
	fma.rn.f32 	%f68, %f67, %f62, 0f3C1D9856;
	fma.rn.f32 	%f69, %f68, %f62, 0f3D6357BB;
	fma.rn.f32 	%f70, %f69, %f62, 0f3E75FDEC;
	fma.rn.f32 	%f71, %f70, %f62, 0f3F317218;
	fma.rn.f32 	%f72, %f71, %f62, 0f3F800000;
	mul.f32 	%f73, %f72, %f66;
	mul.f32 	%f74, %f73, %f65;
	selp.f32 	%f192, %f63, %f74, %p8;
	and.pred  	%p9, %p5, %p6;
	@%p9 bra 	$L__BB1_5;
	add.f32 	%f75, %f1, %f1;
	mov.b32 	%r25, %f75;
	and.b32  	%r26, %r25, 2147483647;
	mov.b32 	%f192, %r26;
$L__BB1_5:
	shr.u32 	%r27, %r6, 31;
	add.s32 	%r28, %r6, %r27;
	shr.s32 	%r29, %r28, 1;
	sub.s32 	%r4, %r2, %r29;
	cvt.rn.f32.s32 	%f7, %r4;
	abs.f32 	%f8, %f7;
	setp.eq.s32 	%p10, %r4, 1;
	mov.f32 	%f193, 0f3F800000;
	@%p10 bra 	$L__BB1_10;
	setp.num.f32 	%p11, %f8, %f8;
	@%p11 bra 	$L__BB1_8;
	mov.f32 	%f133, 0f40000000;
	add.rn.f32 	%f193, %f7, %f133;
	bra.uni 	$L__BB1_10;
$L__BB1_8:
	setp.lt.f32 	%p12, %f8, 0f00800000;
	mul.f32 	%f78, %f8, 0f4B800000;
	selp.f32 	%f79, %f78, %f8, %p12;
	mov.b32 	%r30, %f79;
	add.s32 	%r31, %r30, -1060439283;
	and.b32  	%r32, %r31, -8388608;
	sub.s32 	%r33, %r30, %r32;
	mov.b32 	%f80, %r33;
	cvt.rn.f32.s32 	%f81, %r32;
	selp.f32 	%f82, 0fC1C00000, 0f00000000, %p12;
	fma.rn.f32 	%f83, %f81, 0f34000000, %f82;
	add.f32 	%f84, %f80, 0fBF800000;
	add.f32 	%f85, %f80, 0f3F800000;
	rcp.approx.ftz.f32 	%f86, %f85;
	add.f32 	%f87, %f84, %f84;
	mul.f32 	%f88, %f87, %f86;
	mul.f32 	%f89, %f88, %f88;
	neg.f32 	%f90, %f88;
	sub.f32 	%f91, %f84, %f88;
	add.f32 	%f92, %f91, %f91;
	fma.rn.f32 	%f93, %f90, %f84, %f92;
	mul.rn.f32 	%f94, %f86, %f93;
	fma.rn.f32 	%f95, %f89, 0f3A2C32E4, 0f3B52E7DB;
	fma.rn.f32 	%f96, %f95, %f89, 0f3C93BB73;
	fma.rn.f32 	%f97, %f96, %f89, 0f3DF6384F;
	mul.rn.f32 	%f98, %f97, %f89;
	fma.rn.f32 	%f99, %f88, 0f3FB8AA3B, %f83;
	mul.f32 	%f100, %f98, 0f40400000;
	sub.f32 	%f101, %f83, %f99;
	fma.rn.f32 	%f102, %f88, 0f3FB8AA3B, %f101;
	fma.rn.f32 	%f103, %f94, 0f3FB8AA3B, %f102;
	fma.rn.f32 	%f104, %f88, 0f32A55E34, %f103;
	fma.rn.f32 	%f105, %f100, %f94, %f104;
	fma.rn.f32 	%f106, %f98, %f88, %f105;
	add.rn.f32 	%f107, %f99, %f106;
	mov.f32 	%f108, 0f40000000;
	mul.rn.f32 	%f109, %f107, %f108;
	cvt.rni.f32.f32 	%f110, %f109;
	sub.f32 	%f111, %f109, %f110;
	neg.f32 	%f112, %f109;
	fma.rn.f32 	%f113, %f107, 0f40000000, %f112;
	neg.f32 	%f114, %f99;
	add.rn.f32 	%f115, %f107, %f114;
	neg.f32 	%f116, %f115;
	add.rn.f32 	%f117, %f106, %f116;
	fma.rn.f32 	%f118, %f117, 0f40000000, %f113;
	add.f32 	%f119, %f111, %f118;
	setp.gt.f32 	%p13, %f110, 0f00000000;
	selp.b32 	%r34, 0, -2097152000, %p13;
	setp.ne.s32 	%p14, %r4, 0;
	setp.neu.f32 	%p15, %f8, 0f7F800000;
	setp.lt.f32 	%p16, %f109, 0f00000000;
	selp.f32 	%f120, 0f00000000, 0f7F800000, %p16;
	abs.f32 	%f121, %f109;
	setp.gt.f32 	%p17, %f121, 0f43180000;
	cvt.rzi.s32.f32 	%r35, %f110;
	shl.b32 	%r36, %r35, 23;
	sub.s32 	%r37, %r36, %r34;
	mov.b32 	%f122, %r37;
	add.s32 	%r38, %r34, 2130706432;
	mov.b32 	%f123, %r38;
	fma.rn.f32 	%f124, %f119, 0f391FCB8E, 0f3AAF85ED;
	fma.rn.f32 	%f125, %f124, %f119, 0f3C1D9856;
	fma.rn.f32 	%f126, %f125, %f119, 0f3D6357BB;
	fma.rn.f32 	%f127, %f126, %f119, 0f3E75FDEC;
	fma.rn.f32 	%f128, %f127, %f119, 0f3F317218;
	fma.rn.f32 	%f129, %f128, %f119, 0f3F800000;
	mul.f32 	%f130, %f129, %f123;
	mul.f32 	%f131, %f130, %f122;
	selp.f32 	%f193, %f120, %f131, %p17;
	and.pred  	%p18, %p14, %p15;
	@%p18 bra 	$L__BB1_10;
	add.f32 	%f132, %f7, %f7;
	mov.b32 	%r39, %f132;
	and.b32  	%r40, %r39, 2147483647;
	mov.b32 	%f193, %r40;
$L__BB1_10:
	add.f32 	%f13, %f192, %f193;
	shr.s32 	%r41, %r5, 31;
	shr.u32 	%r42, %r41, 30;
	add.s32 	%r43, %r5, %r42;
	shr.s32 	%r44, %r43, 2;
	cvt.rn.f32.s32 	%f14, %r44;
	abs.f32 	%f15, %f14;
	and.b32  	%r45, %r5, -4;
	setp.eq.s32 	%p19, %r45, 4;
	mov.f32 	%f194, 0f3F800000;
	@%p19 bra 	$L__BB1_15;
	setp.num.f32 	%p20, %f15, %f15;
	@%p20 bra 	$L__BB1_13;
	mov.f32 	%f190, 0f40000000;
	add.rn.f32 	%f194, %f14, %f190;
	bra.uni 	$L__BB1_15;
$L__BB1_13:
	setp.lt.f32 	%p21, %f15, 0f00800000;
	mul.f32 	%f135, %f15, 0f4B800000;
	selp.f32 	%f136, %f135, %f15, %p21;
	mov.b32 	%r46, %f136;
	add.s32 	%r47, %r46, -1060439283;
	and.b32  	%r48, %r47, -8388608;
	sub.s32 	%r49, %r46, %r48;
	mov.b32 	%f137, %r49;
	cvt.rn.f32.s32 	%f138, %r48;
	selp.f32 	%f139, 0fC1C00000, 0f00000000, %p21;
	fma.rn.f32 	%f140, %f138, 0f34000000, %f139;
	add.f32 	%f141, %f137, 0fBF800000;
	add.f32 	%f142, %f137, 0f3F800000;
	rcp.approx.ftz.f32 	%f143, %f142;
	add.f32 	%f144, %f141, %f141;
	mul.f32 	%f145, %f144, %f143;
	mul.f32 	%f146, %f145, %f145;
	neg.f32 	%f147, %f145;
	sub.f32 	%f148, %f141, %f145;
	add.f32 	%f149, %f148, %f148;
	fma.rn.f32 	%f150, %f147, %f141, %f149;
	mul.rn.f32 	%f151, %f143, %f150;
	fma.rn.f32 	%f152, %f146, 0f3A2C32E4, 0f3B52E7DB;
	fma.rn.f32 	%f153, %f152, %f146, 0f3C93BB73;
	fma.rn.f32 	%f154, %f153, %f146, 0f3DF6384F;
	mul.rn.f32 	%f155, %f154, %f146;
	fma.rn.f32 	%f156, %f145, 0f3FB8AA3B, %f140;
	mul.f32 	%f157, %f155, 0f40400000;
	sub.f32 	%f158, %f140, %f156;
	fma.rn.f32 	%f159, %f145, 0f3FB8AA3B, %f158;
	fma.rn.f32 	%f160, %f151, 0f3FB8AA3B, %f159;
	fma.rn.f32 	%f161, %f145, 0f32A55E34, %f160;
	fma.rn.f32 	%f162, %f157, %f151, %f161;
	fma.rn.f32 	%f163, %f155, %f145, %f162;
	add.rn.f32 	%f164, %f156, %f163;
	mov.f32 	%f165, 0f40000000;
	mul.rn.f32 	%f166, %f164, %f165;
	cvt.rni.f32.f32 	%f167, %f166;
	sub.f32 	%f168, %f166, %f167;
	neg.f32 	%f169, %f166;
	fma.rn.f32 	%f170, %f164, 0f40000000, %f169;
	neg.f32 	%f171, %f156;
	add.rn.f32 	%f172, %f164, %f171;
	neg.f32 	%f173, %f172;
	add.rn.f32 	%f174, %f163, %f173;
	fma.rn.f32 	%f175, %f174, 0f40000000, %f170;
	add.f32 	%f176, %f168, %f175;
	setp.gt.f32 	%p22, %f167, 0f00000000;
	selp.b32 	%r50, 0, -2097152000, %p22;
	add.s32 	%r51, %r5, 3;
	setp.gt.u32 	%p23, %r51, 6;
	setp.neu.f32 	%p24, %f15, 0f7F800000;
	setp.lt.f32 	%p25, %f166, 0f00000000;
	selp.f32 	%f177, 0f00000000, 0f7F800000, %p25;
	abs.f32 	%f178, %f166;
	setp.gt.f32 	%p26, %f178, 0f43180000;
	cvt.rzi.s32.f32 	%r52, %f167;
	shl.b32 	%r53, %r52, 23;
	sub.s32 	%r54, %r53, %r50;
	mov.b32 	%f179, %r54;
	add.s32 	%r55, %r50, 2130706432;
	mov.b32 	%f180, %r55;
	fma.rn.f32 	%f181, %f176, 0f391FCB8E, 0f3AAF85ED;
	fma.rn.f32 	%f182, %f181, %f176, 0f3C1D9856;
	fma.rn.f32 	%f183, %f182, %f176, 0f3D6357BB;
	fma.rn.f32 	%f184, %f183, %f176, 0f3E75FDEC;
	fma.rn.f32 	%f185, %f184, %f176, 0f3F317218;
	fma.rn.f32 	%f186, %f185, %f176, 0f3F800000;
	mul.f32 	%f187, %f186, %f180;
	mul.f32 	%f188, %f187, %f179;
	selp.f32 	%f194, %f177, %f188, %p26;
	and.pred  	%p27, %p23, %p24;
	@%p27 bra 	$L__BB1_15;
	add.f32 	%f189, %f14, %f14;
	mov.b32 	%r56, %f189;
	and.b32  	%r57, %r56, 2147483647;
	mov.b32 	%f194, %r57;
$L__BB1_15:
	cvt.rzi.s32.f32 	%r58, %f13;
	cvt.rn.f32.s32 	%f191, %r58;
	cvta.to.global.u64 	%rd2, %rd1;
	setp.gt.f32 	%p28, %f194, %f191;
	selp.b32 	%r59, 255, 0, %p28;
	shl.b32 	%r60, %r59, 16;
	shl.b32 	%r61, %r59, 8;
	or.b32  	%r62, %r60, %r61;
	or.b32  	%r63, %r62, %r59;
	mad.lo.s32 	%r64, %r5, %r2, %r1;
	mul.wide.s32 	%rd3, %r64, 4;
	add.s64 	%rd4, %rd2, %rd3;
	st.global.u32 	[%rd4], %r63;
	ret;

}


// ===== COMPILED SASS (sm_100) =====

	.target	sm_100

	.elftype	@"ET_EXEC"


//--------------------- .note.nv.tkinfo           --------------------------
	.section	.note.nv.tkinfo,"",@"SHT_NOTE"
	.sectionflags	@"SHF_NOTE_NV_TKINFO"
	.tkinfo
        /*0018*/ 	.word	0x00000002
        /*0030*/ 	.string	""
        /*0030*/ 	.string	"ptxas"
        /*0030*/ 	.string	"Cuda compilation tools, release 13.0, V13.0.88"
        /*0030*/ 	.string	"Build cuda_13.0.r13.0/compiler.36424714_0"
        /*0030*/ 	.string	"-arch sm_100 -m 64 "



//--------------------- .note.nv.cuinfo           --------------------------
	.section	.note.nv.cuinfo,"",@"SHT_NOTE"
	.sectionflags	@"SHF_NOTE_NV_CUINFO"
        /*0018*/ 	.short	0x0002
        /*001a*/ 	.short	0x0064
        /*001c*/ 	.short	0x0082
	.zero		2


//--------------------- .nv.info                  --------------------------
	.section	.nv.info,"",@"SHT_CUDA_INFO"
	.align	4


	//----- nvinfo : EIATTR_REGCOUNT
	.align		4
        /*0000*/ 	.byte	0x04, 0x2f
        /*0002*/ 	.short	(.L_1 - .L_0)
	.align		4
.L_0:
        /*0004*/ 	.word	index@(_Z6kernelv)
        /*0008*/ 	.word	0x00000004


	//----- nvinfo : EIATTR_FRAME_SIZE
	.align		4
.L_1:
        /*000c*/ 	.byte	0x04, 0x11
        /*000e*/ 	.short	(.L_3 - .L_2)
	.align		4
.L_2:
        /*0010*/ 	.word	index@(_Z6kernelv)
        /*0014*/ 	.word	0x00000000


	//----- nvinfo : EIATTR_REGCOUNT
	.align		4
.L_3:
        /*0018*/ 	.byte	0x04, 0x2f
        /*001a*/ 	.short	(.L_5 - .L_4)
	.align		4
.L_4:
        /*001c*/ 	.word	index@(_Z10cudaRenderPjii)
        /*0020*/ 	.word	0x00000013


	//----- nvinfo : EIATTR_FRAME_SIZE
	.align		4
.L_5:
        /*0024*/ 	.byte	0x04, 0x11
        /*0026*/ 	.short	(.L_7 - .L_6)
	.align		4
.L_6:
        /*0028*/ 	.word	index@(_Z10cudaRenderPjii)
        /*002c*/ 	.word	0x00000000


	//----- nvinfo : EIATTR_MIN_STACK_SIZE
	.align		4
.L_7:
        /*0030*/ 	.byte	0x04, 0x12
        /*0032*/ 	.short	(.L_9 - .L_8)
	.align		4
.L_8:
        /*0034*/ 	.word	index@(_Z10cudaRenderPjii)
        /*0038*/ 	.word	0x00000000


	//----- nvinfo : EIATTR_MIN_STACK_SIZE
	.align		4
.L_9:
        /*003c*/ 	.byte	0x04, 0x12
        /*003e*/ 	.short	(.L_11 - .L_10)
	.align		4
.L_10:
        /*0040*/ 	.word	index@(_Z6kernelv)
        /*0044*/ 	.word	0x00000000
.L_11:


//--------------------- .nv.compat                --------------------------
	.section	.nv.compat,"",@"SHT_CUDA_COMPAT_INFO"
	.align	4
        /*0000*/ 	.byte	0x02, 0x09, 0x00, 0x00, 0x02, 0x02, 0x01, 0x00, 0x02, 0x05, 0x05, 0x00, 0x03, 0x07, 0x01, 0x01
        /*0010*/ 	.byte	0x02, 0x03, 0x00, 0x00, 0x02, 0x06, 0x01, 0x00, 0x04, 0x0b, 0x08, 0x00, 0x01, 0x00, 0x00, 0x00
        /*0020*/ 	.byte	0x00, 0x00, 0x00, 0x00


//--------------------- .nv.info._Z10cudaRenderPjii --------------------------
	.section	.nv.info._Z10cudaRenderPjii,"",@"SHT_CUDA_INFO"
	.sectionflags	@""
	.align	4


	//----- nvinfo : EIATTR_CUDA_API_VERSION
	.align		4
        /*0000*/ 	.byte	0x04, 0x37
        /*0002*/ 	.short	(.L_13 - .L_12)
.L_12:
        /*0004*/ 	.word	0x00000082


	//----- nvinfo : EIATTR_KPARAM_INFO
	.align		4
.L_13:
        /*0008*/ 	.byte	0x04, 0x17
        /*000a*/ 	.short	(.L_15 - .L_14)
.L_14:
        /*000c*/ 	.word	0x00000000
        /*0010*/ 	.short	0x0002
        /*0012*/ 	.short	0x000c
        /*0014*/ 	.byte	0x00, 0xf0, 0x11, 0x00


	//----- nvinfo : EIATTR_KPARAM_INFO
	.align		4
.L_15:
        /*0018*/ 	.byte	0x04, 0x17
        /*001a*/ 	.short	(.L_17 - .L_16)
.L_16:
        /*001c*/ 	.word	0x00000000
        /*0020*/ 	.short	0x0001
        /*0022*/ 	.short	0x0008
        /*0024*/ 	.byte	0x00, 0xf0, 0x11, 0x00


	//----- nvinfo : EIATTR_KPARAM_INFO
	.align		4
.L_17:
        /*0028*/ 	.byte	0x04, 0x17
        /*002a*/ 	.short	(.L_19 - .L_18)
.L_18:
        /*002c*/ 	.word	0x00000000
        /*0030*/ 	.short	0x0000
        /*0032*/ 	.short	0x0000
        /*0034*/ 	.byte	0x00, 0xf5, 0x21, 0x00


	//----- nvinfo : EIATTR_SPARSE_MMA_MASK
	.align		4
.L_19:
        /*0038*/ 	.byte	0x03, 0x50
        /*003a*/ 	.short	0x0000


	//----- nvinfo : EIATTR_MAXREG_COUNT
	.align		4
        /*003c*/ 	.byte	0x03, 0x1b
        /*003e*/ 	.short	0x00ff


	//----- nvinfo : EIATTR_MERCURY_ISA_VERSION
	.align		4
        /*0040*/ 	.byte	0x03, 0x5f
        /*0042*/ 	.short	0x0101


	//----- nvinfo : EIATTR_VRC_CTA_INIT_COUNT
	.align		4
        /*0044*/ 	.byte	0x02, 0x4a
	.zero		1
	.zero		1


	//----- nvinfo : EIATTR_EXIT_INSTR_OFFSETS
	.align		4
        /*0048*/ 	.byte	0x04, 0x1c
        /*004a*/ 	.short	(.L_21 - .L_20)


	//   ....[0]....
.L_20:
        /*004c*/ 	.word	0x00000f60


	//----- nvinfo : EIATTR_CRS_STACK_SIZE
	.align		4
.L_21:
        /*0050*/ 	.byte	0x04, 0x1e
        /*0052*/ 	.short	(.L_23 - .L_22)
.L_22:
        /*0054*/ 	.word	0x00000000


	//----- nvinfo : EIATTR_CBANK_PARAM_SIZE
	.align		4
.L_23:
        /*0058*/ 	.byte	0x03, 0x19
        /*005a*/ 	.short	0x0010


	//----- nvinfo : EIATTR_PARAM_CBANK
	.align		4
        /*005c*/ 	.byte	0x04, 0x0a
        /*005e*/ 	.short	(.L_25 - .L_24)
	.align		4
.L_24:
        /*0060*/ 	.word	index@(.nv.constant0._Z10cudaRenderPjii)
        /*0064*/ 	.short	0x0380
        /*0066*/ 	.short	0x0010


	//----- nvinfo : EIATTR_SW_WAR
	.align		4
.L_25:
        /*0068*/ 	.byte	0x04, 0x36
        /*006a*/ 	.short	(.L_27 - .L_26)
.L_26:
        /*006c*/ 	.word	0x00000008
.L_27:


//--------------------- .nv.info._Z6kernelv       --------------------------
	.section	.nv.info._Z6kernelv,"",@"SHT_CUDA_INFO"
	.sectionflags	@""
	.align	4


	//----- nvinfo : EIATTR_CUDA_API_VERSION
	.align		4
        /*0000*/ 	.byte	0x04, 0x37
        /*0002*/ 	.short	(.L_29 - .L_28)
.L_28:
        /*0004*/ 	.word	0x00000082


	//----- nvinfo : EIATTR_SPARSE_MMA_MASK
	.align		4
.L_29:
        /*0008*/ 	.byte	0x03, 0x50
        /*000a*/ 	.short	0x0000


	//----- nvinfo : EIATTR_MAXREG_COUNT
	.align		4
        /*000c*/ 	.byte	0x03, 0x1b
        /*000e*/ 	.short	0x00ff


	//----- nvinfo : EIATTR_MERCURY_ISA_VERSION
	.align		4
        /*0010*/ 	.byte	0x03, 0x5f
        /*0012*/ 	.short	0x0101


	//----- nvinfo : EIATTR_VRC_CTA_INIT_COUNT
	.align		4
        /*0014*/ 	.byte	0x02, 0x4a
	.zero		1
	.zero		1


	//----- nvinfo : EIATTR_EXIT_INSTR_OFFSETS
	.align		4
        /*0018*/ 	.byte	0x04, 0x1c
        /*001a*/ 	.short	(.L_31 - .L_30)


	//   ....[0]....
.L_30:
        /*001c*/ 	.word	0x00000010


	//----- nvinfo : EIATTR_SW_WAR
	.align		4
.L_31:
        /*0020*/ 	.byte	0x04, 0x36
        /*0022*/ 	.short	(.L_33 - .L_32)
.L_32:
        /*0024*/ 	.word	0x00000008
.L_33:


//--------------------- .nv.callgraph             --------------------------
	.section	.nv.callgraph,"",@"SHT_CUDA_CALLGRAPH"
	.align	4
	.sectionentsize	8
	.align		4
        /*0000*/ 	.word	0x00000000
	.align		4
        /*0004*/ 	.word	0xffffffff
	.align		4
        /*0008*/ 	.word	0x00000000
	.align		4
        /*000c*/ 	.word	0xfffffffe
	.align		4
        /*0010*/ 	.word	0x00000000
	.align		4
        /*0014*/ 	.word	0xfffffffd
	.align		4
        /*0018*/ 	.word	0x00000000
	.align		4
        /*001c*/ 	.word	0xfffffffc


//--------------------- .text._Z10cudaRenderPjii  --------------------------
	.section	.text._Z10cudaRenderPjii,"ax",@progbits
	.align	128
        .global         _Z10cudaRenderPjii
        .type           _Z10cudaRenderPjii,@function
        .size           _Z10cudaRenderPjii,(.L_x_7 - _Z10cudaRenderPjii)
        .other          _Z10cudaRenderPjii,@"STO_CUDA_ENTRY STV_DEFAULT"
_Z10cudaRenderPjii:
.text._Z10cudaRenderPjii:
[----:B------:R-:W-:Y:S01]  /*0000*/  LDC R1, c[0x0][0x37c] ;  /* 0x0000df00ff017b82 */ /* 0x000fe20000000800 */
[----:B------:R-:W0:Y:S07]  /*0010*/  S2R R3, SR_TID.X ;  /* 0x0000000000037919 */ /* 0x000e2e0000002100 */
[----:B------:R-:W1:Y:S01]  /*0020*/  LDC R0, c[0x0][0x388] ;  /* 0x0000e200ff007b82 */ /* 0x000e620000000800 */
[----:B------:R-:W0:Y:S01]  /*0030*/  LDCU UR4, c[0x0][0x360] ;  /* 0x00006c00ff0477ac */ /* 0x000e220008000800 */
[----:B------:R-:W-:Y:S01]  /*0040*/  BSSY.RECONVERGENT B0, `(.L_x_0) ;  /* 0x000004f000007945 */ /* 0x000fe20003800200 */
[----:B------:R-:W0:Y:S01]  /*0050*/  S2R R4, SR_CTAID.X ;  /* 0x0000000000047919 */ /* 0x000e220000002500 */
[----:B------:R-:W-:Y:S01]  /*0060*/  HFMA2 R6, -RZ, RZ, 1.875, 0 ;  /* 0x3f800000ff067431 */ /* 0x000fe200000001ff */
[----:B------:R-:W2:Y:S01]  /*0070*/  LDCU UR5, c[0x0][0x364] ;  /* 0x00006c80ff0577ac */ /* 0x000ea20008000800 */
[----:B------:R-:W2:Y:S01]  /*0080*/  S2R R5, SR_TID.Y ;  /* 0x0000000000057919 */ /* 0x000ea20000002200 */
[----:B------:R-:W2:Y:S01]  /*0090*/  S2R R8, SR_CTAID.Y ;  /* 0x0000000000087919 */ /* 0x000ea20000002600 */
[----:B-1----:R-:W-:-:S04]  /*00a0*/  LEA.HI R2, R0, R0, RZ, 0x1 ;  /* 0x0000000000027211 */ /* 0x002fc800078f08ff */
[----:B------:R-:W-:Y:S01]  /*00b0*/  SHF.R.S32.HI R2, RZ, 0x1, R2 ;  /* 0x00000001ff027819 */ /* 0x000fe20000011402 */
[----:B0-----:R-:W-:-:S05]  /*00c0*/  IMAD R3, R4, UR4, R3 ;  /* 0x0000000404037c24 */ /* 0x001fca000f8e0203 */
[----:B------:R-:W-:Y:S01]  /*00d0*/  IADD3 R4, PT, PT, R3, -R2, RZ ;  /* 0x8000000203047210 */ /* 0x000fe20007ffe0ff */
[----:B--2---:R-:W-:-:S03]  /*00e0*/  IMAD R2, R8, UR5, R5 ;  /* 0x0000000508027c24 */ /* 0x004fc6000f8e0205 */
[----:B------:R-:W-:-:S13]  /*00f0*/  ISETP.NE.AND P0, PT, R4, 0x1, PT ;  /* 0x000000010400780c */ /* 0x000fda0003f05270 */
[----:B------:R-:W-:Y:S05]  /*0100*/  @!P0 BRA `(.L_x_1) ;  /* 0x0000000400088947 */ /* 0x000fea0003800000 */
[----:B------:R-:W-:-:S04]  /*0110*/  I2FP.F32.S32 R5, R4 ;  /* 0x0000000400057245 */ /* 0x000fc80000201400 */
[----:B------:R-:W-:-:S13]  /*0120*/  FSETP.NAN.AND P0, PT, |R5|, |R5|, PT ;  /* 0x400000050500720b */ /* 0x000fda0003f08200 */
[----:B------:R-:W-:Y:S01]  /*0130*/  @P0 FADD R6, R5, 2 ;  /* 0x4000000005060421 */ /* 0x000fe20000000000 */
[----:B------:R-:W-:Y:S06]  /*0140*/  @P0 BRA `(.L_x_1) ;  /* 0x0000000000f80947 */ /* 0x000fec0003800000 */
[C---:B------:R-:W-:Y:S01]  /*0150*/  FMUL R6, |R5|.reuse, 16777216 ;  /* 0x4b80000005067820 */ /* 0x040fe20000400200 */
[----:B------:R-:W-:Y:S02]  /*0160*/  FSETP.GEU.AND P0, PT, |R5|, 1.175494350822287508e-38, PT ;  /* 0x008000000500780b */ /* 0x000fe40003f0e200 */
[----:B------:R-:W-:Y:S02]  /*0170*/  MOV R14, 0x3a2c32e4 ;  /* 0x3a2c32e4000e7802 */ /* 0x000fe40000000f00 */
[----:B------:R-:W-:-:S04]  /*0180*/  FSEL R6, R6, |R5|, !P0 ;  /* 0x4000000506067208 */ /* 0x000fc80004000000 */
[----:B------:R-:W-:-:S04]  /*0190*/  IADD3 R7, PT, PT, R6, -0x3f3504f3, RZ ;  /* 0xc0cafb0d06077810 */ /* 0x000fc80007ffe0ff */
[----:B------:R-:W-:-:S04]  /*01a0*/  LOP3.LUT R7, R7, 0xff800000, RZ, 0xc0, !PT ;  /* 0xff80000007077812 */ /* 0x000fc800078ec0ff */
[-C--:B------:R-:W-:Y:S02]  /*01b0*/  IADD3 R6, PT, PT, R6, -R7.reuse, RZ ;  /* 0x8000000706067210 */ /* 0x080fe40007ffe0ff */
[----:B------:R-:W-:-:S03]  /*01c0*/  I2FP.F32.S32 R7, R7 ;  /* 0x0000000700077245 */ /* 0x000fc60000201400 */
[C---:B------:R-:W-:Y:S01]  /*01d0*/  FADD R9, R6.reuse, 1 ;  /* 0x3f80000006097421 */ /* 0x040fe20000000000 */
[----:B------:R-:W-:Y:S01]  /*01e0*/  FADD R8, R6, -1 ;  /* 0xbf80000006087421 */ /* 0x000fe20000000000 */
[----:B------:R-:W-:Y:S02]  /*01f0*/  FSEL R6, RZ, -24, P0 ;  /* 0xc1c00000ff067808 */ /* 0x000fe40000000000 */
[----:B------:R-:W-:Y:S01]  /*0200*/  FSETP.NEU.AND P0, PT, |R5|, +INF , PT ;  /* 0x7f8000000500780b */ /* 0x000fe20003f0d200 */
[----:B------:R-:W-:Y:S01]  /*0210*/  FADD R10, R8, R8 ;  /* 0x00000008080a7221 */ /* 0x000fe20000000000 */
[----:B------:R-:W0:Y:S01]  /*0220*/  MUFU.RCP R9, R9 ;  /* 0x0000000900097308 */ /* 0x000e220000001000 */
[----:B------:R-:W-:Y:S01]  /*0230*/  FFMA R7, R7, 1.1920928955078125e-07, R6 ;  /* 0x3400000007077823 */ /* 0x000fe20000000006 */
[----:B------:R-:W-:-:S13]  /*0240*/  ISETP.NE.AND P0, PT, R4, RZ, P0 ;  /* 0x000000ff0400720c */ /* 0x000fda0000705270 */
[----:B------:R-:W-:Y:S01]  /*0250*/  @!P0 FADD R5, R5, R5 ;  /* 0x0000000505058221 */ /* 0x000fe20000000000 */
[----:B0-----:R-:W-:-:S04]  /*0260*/  FMUL R10, R9, R10 ;  /* 0x0000000a090a7220 */ /* 0x001fc80000400000 */
[----:B------:R-:W-:Y:S01]  /*0270*/  FADD R12, R8, -R10 ;  /* 0x8000000a080c7221 */ /* 0x000fe20000000000 */
[C---:B------:R-:W-:Y:S01]  /*0280*/  FMUL R11, R10.reuse, R10 ;  /* 0x0000000a0a0b7220 */ /* 0x040fe20000400000 */
[----:B------:R-:W-:Y:S02]  /*0290*/  FFMA R6, R10, 1.4426950216293334961, R7 ;  /* 0x3fb8aa3b0a067823 */ /* 0x000fe40000000007 */
[----:B------:R-:W-:Y:S01]  /*02a0*/  FADD R13, R12, R12 ;  /* 0x0000000c0c0d7221 */ /* 0x000fe20000000000 */
[----:B------:R-:W-:Y:S01]  /*02b0*/  FFMA R12, R11, R14, 0.0032181653659790754318 ;  /* 0x3b52e7db0b0c7423 */ /* 0x000fe2000000000e */
[----:B------:R-:W-:Y:S02]  /*02c0*/  FADD R7, R7, -R6 ;  /* 0x8000000607077221 */ /* 0x000fe40000000000 */
[----:B------:R-:W-:Y:S01]  /*02d0*/  FFMA R8, R8, -R10, R13 ;  /* 0x8000000a08087223 */ /* 0x000fe2000000000d */
[----:B------:R-:W-:Y:S01]  /*02e0*/  FFMA R12, R11, R12, 0.018033718690276145935 ;  /* 0x3c93bb730b0c7423 */ /* 0x000fe2000000000c */
[----:B------:R-:W-:-:S02]  /*02f0*/  FFMA R7, R10, 1.4426950216293334961, R7 ;  /* 0x3fb8aa3b0a077823 */ /* 0x000fc40000000007 */
[----:B------:R-:W-:Y:S01]  /*0300*/  FMUL R8, R9, R8 ;  /* 0x0000000809087220 */ /* 0x000fe20000400000 */
[----:B------:R-:W-:-:S03]  /*0310*/  FFMA R12, R11, R12, 0.12022458761930465698 ;  /* 0x3df6384f0b0c7423 */ /* 0x000fc6000000000c */
[----:B------:R-:W-:Y:S01]  /*0320*/  FFMA R7, R8, 1.4426950216293334961, R7 ;  /* 0x3fb8aa3b08077823 */ /* 0x000fe20000000007 */
[----:B------:R-:W-:-:S03]  /*0330*/  FMUL R11, R11, R12 ;  /* 0x0000000c0b0b7220 */ /* 0x000fc60000400000 */
[----:B------:R-:W-:Y:S01]  /*0340*/  FFMA R9, R10, 1.9251366722983220825e-08, R7 ;  /* 0x32a55e340a097823 */ /* 0x000fe20000000007 */
[----:B------:R-:W-:-:S04]  /*0350*/  FMUL R7, R11, 3 ;  /* 0x404000000b077820 */ /* 0x000fc80000400000 */
[----:B------:R-:W-:-:S04]  /*0360*/  FFMA R8, R8, R7, R9 ;  /* 0x0000000708087223 */ /* 0x000fc80000000009 */
[----:B------:R-:W-:-:S04]  /*0370*/  FFMA R11, R10, R11, R8 ;  /* 0x0000000b0a0b7223 */ /* 0x000fc80000000008 */
[----:B------:R-:W-:-:S04]  /*0380*/  FADD R7, R6, R11 ;  /* 0x0000000b06077221 */ /* 0x000fc80000000000 */
[----:B------:R-:W-:Y:S01]  /*0390*/  FMUL R8, R7, 2 ;  /* 0x4000000007087820 */ /* 0x000fe20000400000 */
[----:B------:R-:W-:-:S03]  /*03a0*/  FADD R6, -R6, R7 ;  /* 0x0000000706067221 */ /* 0x000fc60000000100 */
[----:B------:R-:W0:Y:S01]  /*03b0*/  FRND R9, R8 ;  /* 0x0000000800097307 */ /* 0x000e220000201000 */
[----:B------:R-:W-:Y:S01]  /*03c0*/  FADD R6, R11, -R6 ;  /* 0x800000060b067221 */ /* 0x000fe20000000000 */
[----:B------:R-:W-:Y:S01]  /*03d0*/  FFMA R7, R7, 2, -R8 ;  /* 0x4000000007077823 */ /* 0x000fe20000000808 */
[----:B------:R-:W-:Y:S01]  /*03e0*/  HFMA2 R11, -RZ, RZ, 0.64013671875, -15.109375 ;  /* 0x391fcb8eff0b7431 */ /* 0x000fe200000001ff */
[----:B------:R-:W-:Y:S02]  /*03f0*/  FSETP.GT.AND P2, PT, |R8|, 152, PT ;  /* 0x431800000800780b */ /* 0x000fe40003f44200 */
[----:B------:R-:W-:Y:S01]  /*0400*/  FFMA R7, R6, 2, R7 ;  /* 0x4000000006077823 */ /* 0x000fe20000000007 */
[----:B0-----:R-:W-:Y:S01]  /*0410*/  FADD R6, R8, -R9 ;  /* 0x8000000908067221 */ /* 0x001fe20000000000 */
[----:B------:R-:W-:-:S03]  /*0420*/  FSETP.GT.AND P1, PT, R9, RZ, PT ;  /* 0x000000ff0900720b */ /* 0x000fc60003f24000 */
[----:B------:R-:W-:Y:S01]  /*0430*/  FADD R6, R6, R7 ;  /* 0x0000000706067221 */ /* 0x000fe20000000000 */
[----:B------:R-:W-:Y:S02]  /*0440*/  SEL R4, RZ, 0x83000000, P1 ;  /* 0x83000000ff047807 */ /* 0x000fe40000800000 */
[----:B------:R-:W-:Y:S01]  /*0450*/  FSETP.GEU.AND P1, PT, R8, RZ, PT ;  /* 0x000000ff0800720b */ /* 0x000fe20003f2e000 */
[----:B------:R-:W-:Y:S01]  /*0460*/  FFMA R7, R6, R11, 0.0013391353422775864601 ;  /* 0x3aaf85ed06077423 */ /* 0x000fe2000000000b */
[----:B------:R-:W-:-:S03]  /*0470*/  IADD3 R9, PT, PT, R4, 0x7f000000, RZ ;  /* 0x7f00000004097810 */ /* 0x000fc60007ffe0ff */
[C---:B------:R-:W-:Y:S02]  /*0480*/  FFMA R11, R6.reuse, R7, 0.0096188392490148544312 ;  /* 0x3c1d9856060b7423 */ /* 0x040fe40000000007 */
[----:B------:R0:W1:Y:S02]  /*0490*/  F2I.NTZ R7, R8 ;  /* 0x0000000800077305 */ /* 0x0000640000203100 */
[----:B------:R-:W-:-:S04]  /*04a0*/  FFMA R11, R6, R11, 0.055503588169813156128 ;  /* 0x3d6357bb060b7423 */ /* 0x000fc8000000000b */
[----:B------:R-:W-:-:S04]  /*04b0*/  FFMA R11, R6, R11, 0.24022644758224487305 ;  /* 0x3e75fdec060b7423 */ /* 0x000fc8000000000b */
[----:B------:R-:W-:-:S04]  /*04c0*/  FFMA R11, R6, R11, 0.69314718246459960938 ;  /* 0x3f317218060b7423 */ /* 0x000fc8000000000b */
[----:B0-----:R-:W-:Y:S01]  /*04d0*/  FFMA R8, R6, R11, 1 ;  /* 0x3f80000006087423 */ /* 0x001fe2000000000b */
[----:B-1----:R-:W-:Y:S02]  /*04e0*/  LEA R7, R7, -R4, 0x17 ;  /* 0x8000000407077211 */ /* 0x002fe400078eb8ff */
[----:B------:R-:W-:Y:S01]  /*04f0*/  FSEL R6, RZ, +INF , !P1 ;  /* 0x7f800000ff067808 */ /* 0x000fe20004800000 */
[----:B------:R-:W-:-:S04]  /*0500*/  FMUL R8, R9, R8 ;  /* 0x0000000809087220 */ /* 0x000fc80000400000 */
[----:B------:R-:W-:Y:S01]  /*0510*/  @!P2 FMUL R6, R7, R8 ;  /* 0x000000080706a220 */ /* 0x000fe20000400000 */
[----:B------:R-:W-:-:S07]  /*0520*/  @!P0 LOP3.LUT R6, R5, 0x7fffffff, RZ, 0xc0, !PT ;  /* 0x7fffffff05068812 */ /* 0x000fce00078ec0ff */
.L_x_1:
[----:B------:R-:W-:Y:S05]  /*0530*/  BSYNC.RECONVERGENT B0 ;  /* 0x0000000000007941 */ /* 0x000fea0003800200 */
.L_x_0:
[----:B------:R-:W0:Y:S01]  /*0540*/  LDCU UR4, c[0x0][0x38c] ;  /* 0x00007180ff0477ac */ /* 0x000e220008000800 */
[----:B------:R-:W-:Y:S01]  /*0550*/  BSSY.RECONVERGENT B0, `(.L_x_2) ;  /* 0x0000049000007945 */ /* 0x000fe20003800200 */
[----:B------:R-:W-:Y:S01]  /*0560*/  MOV R5, 0x3f800000 ;  /* 0x3f80000000057802 */ /* 0x000fe20000000f00 */
[----:B0-----:R-:W-:-:S04]  /*0570*/  ULEA.HI UR4, UR4, UR4, URZ, 0x1 ;  /* 0x0000000404047291 */ /* 0x001fc8000f8f08ff */
[----:B------:R-:W-:-:S06]  /*0580*/  USHF.R.S32.HI UR4, URZ, 0x1, UR4 ;  /* 0x00000001ff047899 */ /* 0x000fcc0008011404 */
[----:B------:R-:W-:-:S04]  /*0590*/  IADD3 R14, PT, PT, R2, -UR4, RZ ;  /* 0x80000004020e7c10 */ /* 0x000fc8000fffe0ff */
[----:B------:R-:W-:-:S13]  /*05a0*/  ISETP.NE.AND P0, PT, R14, 0x1, PT ;  /* 0x000000010e00780c */ /* 0x000fda0003f05270 */
[----:B------:R-:W-:Y:S05]  /*05b0*/  @!P0 BRA `(.L_x_3) ;  /* 0x0000000400088947 */ /* 0x000fea0003800000 */
[----:B------:R-:W-:-:S04]  /*05c0*/  I2FP.F32.S32 R4, R14 ;  /* 0x0000000e00047245 */ /* 0x000fc80000201400 */
[----:B------:R-:W-:-:S13]  /*05d0*/  FSETP.NAN.AND P0, PT, |R4|, |R4|, PT ;  /* 0x400000040400720b */ /* 0x000fda0003f08200 */
[----:B------:R-:W-:Y:S01]  /*05e0*/  @P0 FADD R5, R4, 2 ;  /* 0x4000000004050421 */ /* 0x000fe20000000000 */
[----:B------:R-:W-:Y:S06]  /*05f0*/  @P0 BRA `(.L_x_3) ;  /* 0x0000000000f80947 */ /* 0x000fec0003800000 */
[C---:B------:R-:W-:Y:S01]  /*0600*/  FMUL R5, |R4|.reuse, 16777216 ;  /* 0x4b80000004057820 */ /* 0x040fe20000400200 */
[----:B------:R-:W-:Y:S01]  /*0610*/  FSETP.GEU.AND P0, PT, |R4|, 1.175494350822287508e-38, PT ;  /* 0x008000000400780b */ /* 0x000fe20003f0e200 */
[----:B------:R-:W-:-:S03]  /*0620*/  HFMA2 R13, -RZ, RZ, 0.771484375, 0.21533203125 ;  /* 0x3a2c32e4ff0d7431 */ /* 0x000fc600000001ff */
        /* <DEDUP_REMOVED lines=38> */
[----:B------:R-:W-:Y:S02]  /*0890*/  MOV R10, 0x391fcb8e ;  /* 0x391fcb8e000a7802 */ /* 0x000fe40000000f00 */
[----:B------:R-:W-:Y:S01]  /*08a0*/  FSETP.GT.AND P2, PT, |R7|, 152, PT ;  /* 0x431800000700780b */ /* 0x000fe20003f44200 */
[----:B------:R-:W-:Y:S02]  /*08b0*/  FFMA R8, R5, 2, R8 ;  /* 0x4000000005087823 */ /* 0x000fe40000000008 */
[----:B------:R-:W1:Y:S01]  /*08c0*/  F2I.NTZ R9, R7 ;  /* 0x0000000700097305 */ /* 0x000e620000203100 */
[----:B0-----:R-:W-:Y:S01]  /*08d0*/  FADD R5, R7, -R12 ;  /* 0x8000000c07057221 */ /* 0x001fe20000000000 */
[----:B------:R-:W-:-:S03]  /*08e0*/  FSETP.GT.AND P1, PT, R12, RZ, PT ;  /* 0x000000ff0c00720b */ /* 0x000fc60003f24000 */
[----:B------:R-:W-:-:S04]  /*08f0*/  FADD R5, R5, R8 ;  /* 0x0000000805057221 */ /* 0x000fc80000000000 */
[----:B------:R-:W-:-:S04]  /*0900*/  FFMA R8, R5, R10, 0.0013391353422775864601 ;  /* 0x3aaf85ed05087423 */ /* 0x000fc8000000000a */
[----:B------:R-:W-:-:S04]  /*0910*/  FFMA R8, R5, R8, 0.0096188392490148544312 ;  /* 0x3c1d985605087423 */ /* 0x000fc80000000008 */
[----:B------:R-:W-:-:S04]  /*0920*/  FFMA R8, R5, R8, 0.055503588169813156128 ;  /* 0x3d6357bb05087423 */ /* 0x000fc80000000008 */
[----:B------:R-:W-:Y:S01]  /*0930*/  FFMA R10, R5, R8, 0.24022644758224487305 ;  /* 0x3e75fdec050a7423 */ /* 0x000fe20000000008 */
[----:B------:R-:W-:Y:S02]  /*0940*/  SEL R8, RZ, 0x83000000, P1 ;  /* 0x83000000ff087807 */ /* 0x000fe40000800000 */
[----:B------:R-:W-:Y:S01]  /*0950*/  FSETP.GEU.AND P1, PT, R7, RZ, PT ;  /* 0x000000ff0700720b */ /* 0x000fe20003f2e000 */
[----:B------:R-:W-:Y:S01]  /*0960*/  FFMA R12, R5, R10, 0.69314718246459960938 ;  /* 0x3f317218050c7423 */ /* 0x000fe2000000000a */
[----:B------:R-:W-:Y:S02]  /*0970*/  IADD3 R10, PT, PT, R8, 0x7f000000, RZ ;  /* 0x7f000000080a7810 */ /* 0x000fe40007ffe0ff */
[----:B-1----:R-:W-:Y:S01]  /*0980*/  LEA R9, R9, -R8, 0x17 ;  /* 0x8000000809097211 */ /* 0x002fe200078eb8ff */
[----:B------:R-:W-:Y:S01]  /*0990*/  FFMA R7, R5, R12, 1 ;  /* 0x3f80000005077423 */ /* 0x000fe2000000000c */
[----:B------:R-:W-:-:S03]  /*09a0*/  FSEL R5, RZ, +INF , !P1 ;  /* 0x7f800000ff057808 */ /* 0x000fc60004800000 */
[----:B------:R-:W-:-:S04]  /*09b0*/  FMUL R10, R10, R7 ;  /* 0x000000070a0a7220 */ /* 0x000fc80000400000 */
[----:B------:R-:W-:Y:S01]  /*09c0*/  @!P2 FMUL R5, R9, R10 ;  /* 0x0000000a0905a220 */ /* 0x000fe20000400000 */
[----:B------:R-:W-:-:S07]  /*09d0*/  @!P0 LOP3.LUT R5, R4, 0x7fffffff, RZ, 0xc0, !PT ;  /* 0x7fffffff04058812 */ /* 0x000fce00078ec0ff */
.L_x_3:
[----:B------:R-:W-:Y:S05]  /*09e0*/  BSYNC.RECONVERGENT B0 ;  /* 0x0000000000007941 */ /* 0x000fea0003800200 */
.L_x_2:
[----:B------:R-:W-:Y:S01]  /*09f0*/  FADD R8, R5, R6 ;  /* 0x0000000605087221 */ /* 0x000fe20000000000 */
[----:B------:R-:W-:Y:S01]  /*0a00*/  LOP3.LUT R6, R0, 0xfffffffc, RZ, 0xc0, !PT ;  /* 0xfffffffc00067812 */ /* 0x000fe200078ec0ff */
[----:B------:R-:W0:Y:S01]  /*0a10*/  LDC.64 R4, c[0x0][0x380] ;  /* 0x0000e000ff047b82 */ /* 0x000e220000000a00 */
[----:B------:R-:W-:Y:S01]  /*0a20*/  SHF.R.S32.HI R7, RZ, 0x1f, R0 ;  /* 0x0000001fff077819 */ /* 0x000fe20000011400 */
[----:B------:R-:W1:Y:S01]  /*0a30*/  LDCU.64 UR4, c[0x0][0x358] ;  /* 0x00006b00ff0477ac */ /* 0x000e620008000a00 */
[----:B------:R-:W-:Y:S01]  /*0a40*/  ISETP.NE.AND P0, PT, R6, 0x4, PT ;  /* 0x000000040600780c */ /* 0x000fe20003f05270 */
[----:B------:R-:W2:Y:S01]  /*0a50*/  F2I.TRUNC.NTZ R8, R8 ;  /* 0x0000000800087305 */ /* 0x000ea2000020f100 */
[----:B------:R-:W-:Y:S01]  /*0a60*/  HFMA2 R9, -RZ, RZ, 1.875, 0 ;  /* 0x3f800000ff097431 */ /* 0x000fe200000001ff */
[----:B------:R-:W-:Y:S02]  /*0a70*/  LEA.HI R7, R7, R0, RZ, 0x2 ;  /* 0x0000000007077211 */ /* 0x000fe400078f10ff */
[----:B--2---:R-:W-:-:S08]  /*0a80*/  I2FP.F32.S32 R6, R8 ;  /* 0x0000000800067245 */ /* 0x004fd00000201400 */
[----:B-1----:R-:W-:Y:S05]  /*0a90*/  @!P0 BRA `(.L_x_4) ;  /* 0x0000000400108947 */ /* 0x002fea0003800000 */
[----:B------:R-:W-:-:S04]  /*0aa0*/  SHF.R.S32.HI R7, RZ, 0x2, R7 ;  /* 0x00000002ff077819 */ /* 0x000fc80000011407 */
[----:B------:R-:W-:-:S04]  /*0ab0*/  I2FP.F32.S32 R7, R7 ;  /* 0x0000000700077245 */ /* 0x000fc80000201400 */
[----:B------:R-:W-:-:S13]  /*0ac0*/  FSETP.NAN.AND P0, PT, |R7|, |R7|, PT ;  /* 0x400000070700720b */ /* 0x000fda0003f08200 */
[----:B------:R-:W-:Y:S01]  /*0ad0*/  @P0 FADD R9, R7, 2 ;  /* 0x4000000007090421 */ /* 0x000fe20000000000 */
[----:B------:R-:W-:Y:S06]  /*0ae0*/  @P0 BRA `(.L_x_4) ;  /* 0x0000000000fc0947 */ /* 0x000fec0003800000 */
[C---:B------:R-:W-:Y:S01]  /*0af0*/  FMUL R8, |R7|.reuse, 16777216 ;  /* 0x4b80000007087820 */ /* 0x040fe20000400200 */
[C---:B------:R-:W-:Y:S02]  /*0b00*/  FSETP.GEU.AND P0, PT, |R7|.reuse, 1.175494350822287508e-38, PT ;  /* 0x008000000700780b */ /* 0x040fe40003f0e200 */
[----:B------:R-:W-:Y:S02]  /*0b10*/  MOV R16, 0x3a2c32e4 ;  /* 0x3a2c32e400107802 */ /* 0x000fe40000000f00 */
[----:B------:R-:W-:Y:S02]  /*0b20*/  FSEL R8, R8, |R7|, !P0 ;  /* 0x4000000708087208 */ /* 0x000fe40004000000 */
[----:B------:R-:W-:Y:S02]  /*0b30*/  FSEL R11, RZ, -24, P0 ;  /* 0xc1c00000ff0b7808 */ /* 0x000fe40000000000 */
[----:B------:R-:W-:Y:S02]  /*0b40*/  IADD3 R9, PT, PT, R8, -0x3f3504f3, RZ ;  /* 0xc0cafb0d08097810 */ /* 0x000fe40007ffe0ff */
[----:B------:R-:W-:-:S02]  /*0b50*/  FSETP.NEU.AND P0, PT, |R7|, +INF , PT ;  /* 0x7f8000000700780b */ /* 0x000fc40003f0d200 */
[----:B------:R-:W-:-:S04]  /*0b60*/  LOP3.LUT R9, R9, 0xff800000, RZ, 0xc0, !PT ;  /* 0xff80000009097812 */ /* 0x000fc800078ec0ff */
[----:B------:R-:W-:-:S05]  /*0b70*/  IADD3 R8, PT, PT, R8, -R9, RZ ;  /* 0x8000000908087210 */ /* 0x000fca0007ffe0ff */
[C---:B------:R-:W-:Y:S01]  /*0b80*/  FADD R13, R8.reuse, 1 ;  /* 0x3f800000080d7421 */ /* 0x040fe20000000000 */
[----:B------:R-:W-:Y:S01]  /*0b90*/  FADD R12, R8, -1 ;  /* 0xbf800000080c7421 */ /* 0x000fe20000000000 */
[----:B------:R-:W-:-:S03]  /*0ba0*/  I2FP.F32.S32 R8, R9 ;  /* 0x0000000900087245 */ /* 0x000fc60000201400 */
[----:B------:R-:W-:Y:S01]  /*0bb0*/  FADD R10, R12, R12 ;  /* 0x0000000c0c0a7221 */ /* 0x000fe20000000000 */
[----:B------:R-:W1:Y:S03]  /*0bc0*/  MUFU.RCP R13, R13 ;  /* 0x0000000d000d7308 */ /* 0x000e660000001000 */
[----:B-1----:R-:W-:Y:S01]  /*0bd0*/  FMUL R9, R13, R10 ;  /* 0x0000000a0d097220 */ /* 0x002fe20000400000 */
[----:B------:R-:W-:-:S03]  /*0be0*/  FFMA R10, R8, 1.1920928955078125e-07, R11 ;  /* 0x34000000080a7823 */ /* 0x000fc6000000000b */
[----:B------:R-:W-:Y:S01]  /*0bf0*/  FADD R14, R12, -R9 ;  /* 0x800000090c0e7221 */ /* 0x000fe20000000000 */
[CC--:B------:R-:W-:Y:S01]  /*0c00*/  FMUL R11, R9.reuse, R9.reuse ;  /* 0x00000009090b7220 */ /* 0x0c0fe20000400000 */
[----:B------:R-:W-:Y:S02]  /*0c10*/  FFMA R8, R9, 1.4426950216293334961, R10 ;  /* 0x3fb8aa3b09087823 */ /* 0x000fe4000000000a */
[----:B------:R-:W-:Y:S01]  /*0c20*/  FADD R15, R14, R14 ;  /* 0x0000000e0e0f7221 */ /* 0x000fe20000000000 */
[C---:B------:R-:W-:Y:S01]  /*0c30*/  FFMA R14, R11.reuse, R16, 0.0032181653659790754318 ;  /* 0x3b52e7db0b0e7423 */ /* 0x040fe20000000010 */
        /* <DEDUP_REMOVED lines=15> */
[----:B------:R-:W1:Y:S01]  /*0d30*/  FRND R13, R10 ;  /* 0x0000000a000d7307 */ /* 0x000e620000201000 */
[----:B------:R-:W-:Y:S01]  /*0d40*/  FADD R8, R11, -R8 ;  /* 0x800000080b087221 */ /* 0x000fe20000000000 */
[----:B------:R-:W-:Y:S01]  /*0d50*/  FFMA R9, R9, 2, -R10 ;  /* 0x4000000009097823 */ /* 0x000fe2000000080a */
[----:B------:R-:W-:Y:S01]  /*0d60*/  HFMA2 R11, -RZ, RZ, 0.64013671875, -15.109375 ;  /* 0x391fcb8eff0b7431 */ /* 0x000fe200000001ff */
[----:B------:R-:W-:Y:S02]  /*0d70*/  FSETP.GT.AND P2, PT, |R10|, 152, PT ;  /* 0x431800000a00780b */ /* 0x000fe40003f44200 */
[----:B------:R-:W-:Y:S02]  /*0d80*/  FFMA R9, R8, 2, R9 ;  /* 0x4000000008097823 */ /* 0x000fe40000000009 */
[----:B------:R-:W2:Y:S01]  /*0d90*/  F2I.NTZ R12, R10 ;  /* 0x0000000a000c7305 */ /* 0x000ea20000203100 */
[----:B-1----:R-:W-:Y:S01]  /*0da0*/  FADD R8, R10, -R13 ;  /* 0x8000000d0a087221 */ /* 0x002fe20000000000 */
[----:B------:R-:W-:-:S03]  /*0db0*/  FSETP.GT.AND P1, PT, R13, RZ, PT ;  /* 0x000000ff0d00720b */ /* 0x000fc60003f24000 */
[----:B------:R-:W-:-:S04]  /*0dc0*/  FADD R8, R8, R9 ;  /* 0x0000000908087221 */ /* 0x000fc80000000000 */
[----:B------:R-:W-:-:S04]  /*0dd0*/  FFMA R9, R8, R11, 0.0013391353422775864601 ;  /* 0x3aaf85ed08097423 */ /* 0x000fc8000000000b */
[----:B------:R-:W-:-:S04]  /*0de0*/  FFMA R9, R8, R9, 0.0096188392490148544312 ;  /* 0x3c1d985608097423 */ /* 0x000fc80000000009 */
[----:B------:R-:W-:Y:S01]  /*0df0*/  FFMA R11, R8, R9, 0.055503588169813156128 ;  /* 0x3d6357bb080b7423 */ /* 0x000fe20000000009 */
[----:B------:R-:W-:-:S03]  /*0e00*/  IADD3 R9, PT, PT, R0, 0x3, RZ ;  /* 0x0000000300097810 */ /* 0x000fc60007ffe0ff */
[C---:B------:R-:W-:Y:S01]  /*0e10*/  FFMA R11, R8.reuse, R11, 0.24022644758224487305 ;  /* 0x3e75fdec080b7423 */ /* 0x040fe2000000000b */
[----:B------:R-:W-:Y:S02]  /*0e20*/  ISETP.GT.U32.AND P0, PT, R9, 0x6, P0 ;  /* 0x000000060900780c */ /* 0x000fe40000704070 */
[----:B------:R-:W-:Y:S01]  /*0e30*/  SEL R9, RZ, 0x83000000, P1 ;  /* 0x83000000ff097807 */ /* 0x000fe20000800000 */
[----:B------:R-:W-:Y:S01]  /*0e40*/  FFMA R13, R8, R11, 0.69314718246459960938 ;  /* 0x3f317218080d7423 */ /* 0x000fe2000000000b */
[----:B------:R-:W-:Y:S02]  /*0e50*/  FSETP.GEU.AND P1, PT, R10, RZ, PT ;  /* 0x000000ff0a00720b */ /* 0x000fe40003f2e000 */
[----:B------:R-:W-:Y:S01]  /*0e60*/  IADD3 R11, PT, PT, R9, 0x7f000000, RZ ;  /* 0x7f000000090b7810 */ /* 0x000fe20007ffe0ff */
[----:B------:R-:W-:Y:S01]  /*0e70*/  FFMA R8, R8, R13, 1 ;  /* 0x3f80000008087423 */ /* 0x000fe2000000000d */
[----:B--2---:R-:W-:Y:S02]  /*0e80*/  LEA R12, R12, -R9, 0x17 ;  /* 0x800000090c0c7211 */ /* 0x004fe400078eb8ff */
[----:B------:R-:W-:Y:S01]  /*0e90*/  FSEL R9, RZ, +INF , !P1 ;  /* 0x7f800000ff097808 */ /* 0x000fe20004800000 */
[----:B------:R-:W-:-:S02]  /*0ea0*/  FMUL R11, R11, R8 ;  /* 0x000000080b0b7220 */ /* 0x000fc40000400000 */
[----:B------:R-:W-:Y:S02]  /*0eb0*/  @!P0 FADD R7, R7, R7 ;  /* 0x0000000707078221 */ /* 0x000fe40000000000 */
[----:B------:R-:W-:-:S03]  /*0ec0*/  @!P2 FMUL R9, R12, R11 ;  /* 0x0000000b0c09a220 */ /* 0x000fc60000400000 */
[----:B------:R-:W-:-:S07]  /*0ed0*/  @!P0 LOP3.LUT R9, R7, 0x7fffffff, RZ, 0xc0, !PT ;  /* 0x7fffffff07098812 */ /* 0x000fce00078ec0ff */
.L_x_4:
[----:B------:R-:W-:Y:S01]  /*0ee0*/  FSETP.GT.AND P0, PT, R9, R6, PT ;  /* 0x000000060900720b */ /* 0x000fe20003f04000 */
[----:B------:R-:W-:-:S03]  /*0ef0*/  IMAD R7, R2, R0, R3 ;  /* 0x0000000002077224 */ /* 0x000fc600078e0203 */
[----:B------:R-:W-:Y:S01]  /*0f00*/  SEL R0, RZ, 0xff, !P0 ;  /* 0x000000ffff007807 */ /* 0x000fe20004000000 */
[----:B0-----:R-:W-:Y:S01]  /*0f10*/  IMAD.WIDE R4, R7, 0x4, R4 ;  /* 0x0000000407047825 */ /* 0x001fe200078e0204 */
[----:B------:R-:W-:Y:S02]  /*0f20*/  SEL R3, RZ, 0xff0000, !P0 ;  /* 0x00ff0000ff037807 */ /* 0x000fe40004000000 */
[----:B------:R-:W-:-:S04]  /*0f30*/  SEL R2, RZ, 0xff00, !P0 ;  /* 0x0000ff00ff027807 */ /* 0x000fc80004000000 */
[----:B------:R-:W-:-:S05]  /*0f40*/  IADD3 R3, PT, PT, R0, R3, R2 ;  /* 0x0000000300037210 */ /* 0x000fca0007ffe002 */
[----:B------:R-:W-:Y:S01]  /*0f50*/  STG.E desc[UR4][R4.64], R3 ;  /* 0x0000000304007986 */ /* 0x000fe2000c101904 */
[----:B------:R-:W-:Y:S05]  /*0f60*/  EXIT ;  /* 0x000000000000794d */ /* 0x000fea0003800000 */
.L_x_5:
[----:B------:R-:W-:-:S00]  /*0f70*/  BRA `(.L_x_5) ;  /* 0xfffffffc00fc7947 */ /* 0x000fc0000383ffff */
[----:B------:R-:W-:-:S00]  /*0f80*/  NOP ;  /* 0x0000000000007918 */ /* 0x000fc00000000000 */
[----:B------:R-:W-:-:S00]  /*0f90*/  NOP ;  /* 0x0000000000007918 */ /* 0x000fc00000000000 */
[----:B------:R-:W-:-:S00]  /*0fa0*/  NOP ;  /* 0x0000000000007918 */ /* 0x000fc00000000000 */
[----:B------:R-:W-:-:S00]  /*0fb0*/  NOP ;  /* 0x0000000000007918 */ /* 0x000fc00000000000 */
[----:B------:R-:W-:-:S00]  /*0fc0*/  NOP ;  /* 0x0000000000007918 */ /* 0x000fc00000000000 */
[----:B------:R-:W-:-:S00]  /*0fd0*/  NOP ;  /* 0x0000000000007918 */ /* 0x000fc00000000000 */
[----:B------:R-:W-:-:S00]  /*0fe0*/  NOP ;  /* 0x0000000000007918 */ /* 0x000fc00000000000 */
[----:B------:R-:W-:-:S00]  /*0ff0*/  NOP ;  /* 0x0000000000007918 */ /* 0x000fc00000000000 */
.L_x_7:


//--------------------- .text._Z6kernelv          --------------------------
	.section	.text._Z6kernelv,"ax",@progbits
	.align	128
        .global         _Z6kernelv
        .type           _Z6kernelv,@function
        .size           _Z6kernelv,(.L_x_8 - _Z6kernelv)
        .other          _Z6kernelv,@"STO_CUDA_ENTRY STV_DEFAULT"
_Z6kernelv:
.text._Z6kernelv:
[----:B------:R-:W-:Y:S01]  /*0000*/  LDC R1, c[0x0][0x37c] ;  /* 0x0000df00ff017b82 */ /* 0x000fe20000000800 */
[----:B------:R-:W-:Y:S05]  /*0010*/  EXIT ;  /* 0x000000000000794d */ /* 0x000fea0003800000 */
.L_x_6:
        /* <DEDUP_REMOVED lines=14> */
.L_x_8:


//--------------------- .nv.shared.reserved.0     --------------------------
	.section	.nv.shared.reserved.0,"aw",@nobits
	.weak		__nv_reservedSMEM_offset_0_alias
	.size		__nv_reservedSMEM_offset_0_alias, 0, 64
	.other		__nv_reservedSMEM_offset_0_alias,@"STO_CUDA_RESERVED_SHARED STV_DEFAULT"
__nv_reservedSMEM_offset_0_alias:
	.zero		0
	.zero		64


//--------------------- .nv.constant0._Z10cudaRenderPjii --------------------------
	.section	.nv.constant0._Z10cudaRenderPjii,"a",@progbits
	.sectionflags	@""
	.align	4
.nv.constant0._Z10cudaRenderPjii:
	.zero		912


//--------------------- .nv.constant0._Z6kernelv  --------------------------
	.section	.nv.constant0._Z6kernelv,"a",@progbits
	.sectionflags	@""
	.align	4
.nv.constant0._Z6kernelv:
	.zero		896


//--------------------- SYMBOLS --------------------------

	.type		.nv.reservedSmem.offset0,@object
	.size		.nv.reservedSmem.offset0,0x4
